	.headerflags	@"EF_CUDA_TEXMODE_UNIFIED EF_CUDA_64BIT_ADDRESS EF_CUDA_ACCELERATORS EF_CUDA_SM90 EF_CUDA_VIRTUAL_SM(EF_CUDA_SM90)"
	.elftype	@"ET_EXEC"


//--------------------- .nv.info                  --------------------------
	.section	.nv.info,"",@"SHT_CUDA_INFO"
	.align	4


	//----- nvinfo : EIATTR_REGCOUNT
	.align		4
        /*0000*/ 	.byte	0x04, 0x2f
        /*0002*/ 	.short	(.L_1 - .L_0)
	.align		4
.L_0:
        /*0004*/ 	.word	index@(triton_poi_fused_add_convolution_mul_neg_threshold_54)
        /*0008*/ 	.word	0x00000010


	//----- nvinfo : EIATTR_MIN_STACK_SIZE
	.align		4
.L_1:
        /*000c*/ 	.byte	0x04, 0x12
        /*000e*/ 	.short	(.L_3 - .L_2)
	.align		4
.L_2:
        /*0010*/ 	.word	index@(triton_poi_fused_add_convolution_mul_neg_threshold_54)
        /*0014*/ 	.word	0x00000000


	//----- nvinfo : EIATTR_FRAME_SIZE
	.align		4
.L_3:
        /*0018*/ 	.byte	0x04, 0x11
        /*001a*/ 	.short	(.L_5 - .L_4)
	.align		4
.L_4:
        /*001c*/ 	.word	index@(triton_poi_fused_add_convolution_mul_neg_threshold_54)
        /*0020*/ 	.word	0x00000000


	//----- nvinfo : EIATTR_MIN_STACK_SIZE
	.align		4
.L_5:
        /*0024*/ 	.byte	0x04, 0x12
        /*0026*/ 	.short	(.L_7 - .L_6)
	.align		4
.L_6:
        /*0028*/ 	.word	index@(triton_poi_fused_add_convolution_mul_neg_threshold_54)
        /*002c*/ 	.word	0x00000000
.L_7:


//--------------------- .nv.info.triton_poi_fused_add_convolution_mul_neg_threshold_54 --------------------------
	.section	.nv.info.triton_poi_fused_add_convolution_mul_neg_threshold_54,"",@"SHT_CUDA_INFO"
	.sectionflags	@""
	.align	4


	//----- nvinfo : EIATTR_CUDA_API_VERSION
	.align		4
        /*0000*/ 	.byte	0x04, 0x37
        /*0002*/ 	.short	(.L_9 - .L_8)
.L_8:
        /*0004*/ 	.word	0x0000007c


	//----- nvinfo : EIATTR_KPARAM_INFO
	.align		4
.L_9:
        /*0008*/ 	.byte	0x04, 0x17
        /*000a*/ 	.short	(.L_11 - .L_10)
.L_10:
        /*000c*/ 	.word	0x00000000
        /*0010*/ 	.short	0x0004
        /*0012*/ 	.short	0x0020
        /*0014*/ 	.byte	0x00, 0xf0, 0x11, 0x00


	//----- nvinfo : EIATTR_KPARAM_INFO
	.align		4
.L_11:
        /*0018*/ 	.byte	0x04, 0x17
        /*001a*/ 	.short	(.L_13 - .L_12)
.L_12:
        /*001c*/ 	.word	0x00000000
        /*0020*/ 	.short	0x0003
        /*0022*/ 	.short	0x0018
        /*0024*/ 	.byte	0x00, 0xf4, 0x21, 0x00


	//----- nvinfo : EIATTR_KPARAM_INFO
	.align		4
.L_13:
        /*0028*/ 	.byte	0x04, 0x17
        /*002a*/ 	.short	(.L_15 - .L_14)
.L_14:
        /*002c*/ 	.word	0x00000000
        /*0030*/ 	.short	0x0002
        /*0032*/ 	.short	0x0010
        /*0034*/ 	.byte	0x00, 0xf4, 0x21, 0x00


	//----- nvinfo : EIATTR_KPARAM_INFO
	.align		4
.L_15:
        /*0038*/ 	.byte	0x04, 0x17
        /*003a*/ 	.short	(.L_17 - .L_16)
.L_16:
        /*003c*/ 	.word	0x00000000
        /*0040*/ 	.short	0x0001
        /*0042*/ 	.short	0x0008
        /*0044*/ 	.byte	0x00, 0xf4, 0x21, 0x00


	//----- nvinfo : EIATTR_KPARAM_INFO
	.align		4
.L_17:
        /*0048*/ 	.byte	0x04, 0x17
        /*004a*/ 	.short	(.L_19 - .L_18)
.L_18:
        /*004c*/ 	.word	0x00000000
        /*0050*/ 	.short	0x0000
        /*0052*/ 	.short	0x0000
        /*0054*/ 	.byte	0x00, 0xf4, 0x21, 0x00


	//----- nvinfo : EIATTR_SPARSE_MMA_MASK
	.align		4
.L_19:
        /*0058*/ 	.byte	0x03, 0x50
        /*005a*/ 	.short	0x0000


	//----- nvinfo : EIATTR_MAXREG_COUNT
	.align		4
        /*005c*/ 	.byte	0x03, 0x1b
        /*005e*/ 	.short	0x00ff


	//----- nvinfo : EIATTR_EXIT_INSTR_OFFSETS
	.align		4
        /*0060*/ 	.byte	0x04, 0x1c
        /*0062*/ 	.short	(.L_21 - .L_20)


	//   ....[0]....
.L_20:
        /*0064*/ 	.word	0x00000280


	//   ....[1]....
        /*0068*/ 	.word	0x000002a0


	//----- nvinfo : EIATTR_REQNTID
	.align		4
.L_21:
        /*006c*/ 	.byte	0x04, 0x10
        /*006e*/ 	.short	(.L_23 - .L_22)
.L_22:
        /*0070*/ 	.word	0x00000080
        /*0074*/ 	.word	0x00000001
        /*0078*/ 	.word	0x00000001


	//----- nvinfo : EIATTR_CBANK_PARAM_SIZE
	.align		4
.L_23:
        /*007c*/ 	.byte	0x03, 0x19
        /*007e*/ 	.short	0x0024


	//----- nvinfo : EIATTR_PARAM_CBANK
	.align		4
        /*0080*/ 	.byte	0x04, 0x0a
        /*0082*/ 	.short	(.L_25 - .L_24)
	.align		4
.L_24:
        /*0084*/ 	.word	index@(.nv.constant0.triton_poi_fused_add_convolution_mul_neg_threshold_54)
        /*0088*/ 	.short	0x0210
        /*008a*/ 	.short	0x0024


	//----- nvinfo : EIATTR_SW_WAR
	.align		4
.L_25:
        /*008c*/ 	.byte	0x04, 0x36
        /*008e*/ 	.short	(.L_27 - .L_26)
.L_26:
        /*0090*/ 	.word	0x00000008
.L_27:


//--------------------- .nv.callgraph             --------------------------
	.section	.nv.callgraph,"",@"SHT_CUDA_CALLGRAPH"
	.align	4
	.sectionentsize	8
	.align		4
        /*0000*/ 	.word	0x00000000
	.align		4
        /*0004*/ 	.word	0xffffffff
	.align		4
        /*0008*/ 	.word	0x00000000
	.align		4
        /*000c*/ 	.word	0xfffffffe
	.align		4
        /*0010*/ 	.word	0x00000000
	.align		4
        /*0014*/ 	.word	0xfffffffd
	.align		4
        /*0018*/ 	.word	0x00000000
	.align		4
        /*001c*/ 	.word	0xfffffffc


//--------------------- .text.triton_poi_fused_add_convolution_mul_neg_threshold_54 --------------------------
	.section	.text.triton_poi_fused_add_convolution_mul_neg_threshold_54,"ax",@progbits
	.align	128
        .global         triton_poi_fused_add_convolution_mul_neg_threshold_54
        .type           triton_poi_fused_add_convolution_mul_neg_threshold_54,@function
        .size           triton_poi_fused_add_convolution_mul_neg_threshold_54,(.L_x_1 - triton_poi_fused_add_convolution_mul_neg_threshold_54)
        .other          triton_poi_fused_add_convolution_mul_neg_threshold_54,@"STO_CUDA_ENTRY STV_DEFAULT"
triton_poi_fused_add_convolution_mul_neg_threshold_54:
.text.triton_poi_fused_add_convolution_mul_neg_threshold_54:
[----:B------:R-:W0:Y:S02]  /*0000*/  LDC R1, c[0x0][0x28] ;  /* 0x00000a00ff017b82 */ /* 0x000e240000000800 */
[----:B------:R-:W1:Y:S01]  /*0010*/  S2R R2, SR_TID.X ;  /* 0x0000000000027919 */ /* 0x000e620000002100 */
[----:B------:R-:W2:Y:S01]  /*0020*/  LDC.64 R6, c[0x0][0x218] ;  /* 0x00008600ff067b82 */ /* 0x000ea20000000a00 */
[----:B------:R-:W-:Y:S01]  /*0030*/  ULDC.64 UR4, c[0x0][0x208] ;  /* 0x0000820000047ab9 */ /* 0x000fe20000000a00 */
[----:B------:R-:W3:Y:S06]  /*0040*/  S2R R3, SR_CTAID.X ;  /* 0x0000000000037919 */ /* 0x000eec0000002500 */
[----:B------:R-:W4:Y:S01]  /*0050*/  LDC.64 R4, c[0x0][0x210] ;  /* 0x00008400ff047b82 */ /* 0x000f220000000a00 */
[----:B------:R-:W-:Y:S01]  /*0060*/  IMAD.MOV.U32 R11, RZ, RZ, 0x3e4ccccd ;  /* 0x3e4ccccdff0b7424 */ /* 0x000fe200078e00ff */
[----:B------:R-:W-:Y:S01]  /*0070*/  ULDC.64 UR6, c[0x0][0x220] ;  /* 0x0000880000067ab9 */ /* 0x000fe20000000a00 */
[----:B------:R-:W-:Y:S01]  /*0080*/  ULDC.64 UR8, c[0x0][0x228] ;  /* 0x00008a0000087ab9 */ /* 0x000fe20000000a00 */
[----:B-1----:R-:W-:-:S05]  /*0090*/  LOP3.LUT R2, R2, 0x7f, RZ, 0xc0, !PT ;  /* 0x0000007f02027812 */ /* 0x002fca00078ec0ff */
[----:B---3--:R-:W-:Y:S02]  /*00a0*/  IMAD R3, R3, 0x80, R2 ;  /* 0x0000008003037824 */ /* 0x008fe400078e0202 */
[----:B------:R-:W-:Y:S02]  /*00b0*/  IMAD.MOV.U32 R2, RZ, RZ, RZ ;  /* 0x000000ffff027224 */ /* 0x000fe400078e00ff */
[C---:B----4-:R-:W-:Y:S01]  /*00c0*/  IMAD.WIDE R4, R3.reuse, 0x4, R4 ;  /* 0x0000000403047825 */ /* 0x050fe200078e0204 */
[----:B------:R-:W-:-:S03]  /*00d0*/  ISETP.GE.AND P0, PT, R3, 0x780, PT ;  /* 0x000007800300780c */ /* 0x000fc60003f06270 */
[----:B------:R-:W-:-:S05]  /*00e0*/  IMAD.HI R0, R3, -0x77777777, R2 ;  /* 0x8888888903007827 */ /* 0x000fca00078e0202 */
[----:B------:R-:W-:-:S04]  /*00f0*/  SHF.R.U32.HI R9, RZ, 0x1f, R0 ;  /* 0x0000001fff097819 */ /* 0x000fc80000011600 */
[----:B------:R-:W-:Y:S01]  /*0100*/  LEA.HI.SX32 R9, R0, R9, 0x18 ;  /* 0x0000000900097211 */ /* 0x000fe200078fc2ff */
[----:B------:R-:W-:-:S04]  /*0110*/  IMAD.MOV.U32 R0, RZ, RZ, RZ ;  /* 0x000000ffff007224 */ /* 0x000fc800078e00ff */
[----:B------:R-:W-:Y:S02]  /*0120*/  IMAD R9, R9, -0x1e0, R3 ;  /* 0xfffffe2009097824 */ /* 0x000fe400078e0203 */
[----:B------:R-:W3:Y:S02]  /*0130*/  @!P0 LDG.E R0, desc[UR4][R4.64] ;  /* 0x0000000404008981 */ /* 0x000ee4000c1e1900 */
[----:B--2---:R-:W-:-:S04]  /*0140*/  IMAD.WIDE R6, R9, 0x4, R6 ;  /* 0x0000000409067825 */ /* 0x004fc800078e0206 */
[----:B------:R-:W-:-:S06]  /*0150*/  IMAD.MOV.U32 R9, RZ, RZ, RZ ;  /* 0x000000ffff097224 */ /* 0x000fcc00078e00ff */
[----:B------:R1:W3:Y:S01]  /*0160*/  @!P0 LDG.E.EL R9, desc[UR4][R6.64] ;  /* 0x0000000406098981 */ /* 0x0002e2000c2e1900 */
[----:B------:R-:W-:Y:S02]  /*0170*/  IADD3 R2, P3, R3, UR6, RZ ;  /* 0x0000000603027c10 */ /* 0x000fe4000ff7e0ff */
[----:B-1----:R-:W-:Y:S01]  /*0180*/  IADD3 R6, P2, R3, UR8, RZ ;  /* 0x0000000803067c10 */ /* 0x002fe2000ff5e0ff */
[----:B---3--:R-:W-:-:S04]  /*0190*/  FADD R0, R9, R0 ;  /* 0x0000000009007221 */ /* 0x008fc80000000000 */
[----:B------:R-:W-:-:S04]  /*01a0*/  FFMA R0, R0, R11, 0.5 ;  /* 0x3f00000000007423 */ /* 0x000fc8000000000b */
[----:B------:R-:W-:-:S04]  /*01b0*/  FADD R0, RZ, -R0 ;  /* 0x80000000ff007221 */ /* 0x000fc80000000000 */
[----:B------:R-:W-:Y:S01]  /*01c0*/  FADD R8, RZ, -R0 ;  /* 0x80000000ff087221 */ /* 0x000fe20000000000 */
[----:B------:R-:W-:Y:S02]  /*01d0*/  FSETP.GTU.AND P1, PT, R0, -1, PT ;  /* 0xbf8000000000780b */ /* 0x000fe40003f2c000 */
[----:B------:R-:W-:Y:S02]  /*01e0*/  SHF.R.S32.HI R0, RZ, 0x1f, R3 ;  /* 0x0000001fff007819 */ /* 0x000fe40000011403 */
[----:B------:R-:W-:Y:S02]  /*01f0*/  FSEL R8, R8, 1, P1 ;  /* 0x3f80000008087808 */ /* 0x000fe40000800000 */
[----:B------:R-:W-:Y:S02]  /*0200*/  IADD3.X R3, R0, UR7, RZ, P3, !PT ;  /* 0x0000000700037c10 */ /* 0x000fe40009ffe4ff */
[----:B------:R-:W-:Y:S02]  /*0210*/  FSETP.GTU.AND P3, PT, R8, RZ, PT ;  /* 0x000000ff0800720b */ /* 0x000fe40003f6c000 */
[----:B------:R-:W-:-:S02]  /*0220*/  SEL R11, RZ, 0x1, P1 ;  /* 0x00000001ff0b7807 */ /* 0x000fc40000800000 */
[----:B------:R-:W-:Y:S02]  /*0230*/  IADD3.X R7, R0, UR9, RZ, P2, !PT ;  /* 0x0000000900077c10 */ /* 0x000fe400097fe4ff */
[----:B------:R-:W-:Y:S01]  /*0240*/  SEL R13, RZ, 0x1, P3 ;  /* 0x00000001ff0d7807 */ /* 0x000fe20001800000 */
[----:B------:R1:W-:Y:S01]  /*0250*/  @!P0 STG.E.U8 desc[UR4][R2.64], R11 ;  /* 0x0000000b02008986 */ /* 0x0003e2000c101104 */
[----:B------:R-:W-:-:S03]  /*0260*/  FSEL R9, R8, RZ, P3 ;  /* 0x000000ff08097208 */ /* 0x000fc60001800000 */
[----:B------:R1:W-:Y:S01]  /*0270*/  @!P0 STG.E.U8 desc[UR4][R6.64], R13 ;  /* 0x0000000d06008986 */ /* 0x0003e2000c101104 */
[----:B------:R-:W-:Y:S05]  /*0280*/  @P0 EXIT ;  /* 0x000000000000094d */ /* 0x000fea0003800000 */
[----:B------:R-:W-:Y:S01]  /*0290*/  STG.E desc[UR4][R4.64], R9 ;  /* 0x0000000904007986 */ /* 0x000fe2000c101904 */
[----:B------:R-:W-:Y:S05]  /*02a0*/  EXIT ;  /* 0x000000000000794d */ /* 0x000fea0003800000 */
.L_x_0:
[----:B------:R-:W-:-:S00]  /*02b0*/  BRA `(.L_x_0) ;  /* 0xfffffffc00fc7947 */ /* 0x000fc0000383ffff */
[----:B------:R-:W-:-:S00]  /*02c0*/  NOP ;  /* 0x0000000000007918 */ /* 0x000fc00000000000 */
        /* <DEDUP_REMOVED lines=11> */
.L_x_1:


//--------------------- .nv.constant0.triton_poi_fused_add_convolution_mul_neg_threshold_54 --------------------------
	.section	.nv.constant0.triton_poi_fused_add_convolution_mul_neg_threshold_54,"a",@progbits
	.sectionflags	@""
	.align	4
.nv.constant0.triton_poi_fused_add_convolution_mul_neg_threshold_54:
	.zero		564
